//
// Generated by NVIDIA NVVM Compiler
//
// Compiler Build ID: CL-36424714
// Cuda compilation tools, release 13.0, V13.0.88
// Based on NVVM 20.0.0
//

.version 9.0
.target sm_100
.address_size 64

	// .globl	_Z6updateiiPiS_

.visible .entry _Z6updateiiPiS_(
	.param .u32 _Z6updateiiPiS__param_0,
	.param .u32 _Z6updateiiPiS__param_1,
	.param .u64 .ptr .align 1 _Z6updateiiPiS__param_2,
	.param .u64 .ptr .align 1 _Z6updateiiPiS__param_3
)
{
	.reg .pred 	%p<6>;
	.reg .b32 	%r<44>;
	.reg .b64 	%rd<17>;

	ld.param.u32 	%r8, [_Z6updateiiPiS__param_0];
	ld.param.u32 	%r9, [_Z6updateiiPiS__param_1];
	ld.param.u64 	%rd1, [_Z6updateiiPiS__param_2];
	ld.param.u64 	%rd2, [_Z6updateiiPiS__param_3];
	mov.u32 	%r1, %tid.y;
	mov.u32 	%r10, %ctaid.y;
	mov.u32 	%r11, %ntid.y;
	mul.lo.s32 	%r2, %r10, %r11;
	add.s32 	%r12, %r1, %r2;
	add.s32 	%r3, %r12, 1;
	mov.u32 	%r4, %tid.x;
	mov.u32 	%r13, %ctaid.x;
	mov.u32 	%r14, %ntid.x;
	mul.lo.s32 	%r5, %r13, %r14;
	add.s32 	%r15, %r4, %r5;
	add.s32 	%r6, %r15, 1;
	add.s32 	%r17, %r8, -1;
	setp.ge.s32 	%p1, %r3, %r17;
	add.s32 	%r18, %r9, -1;
	setp.ge.s32 	%p2, %r6, %r18;
	or.pred  	%p3, %p1, %p2;
	@%p3 bra 	$L__BB0_2;
	cvta.to.global.u64 	%rd3, %rd1;
	cvta.to.global.u64 	%rd4, %rd2;
	mad.lo.s32 	%r21, %r9, %r12, %r15;
	mul.wide.s32 	%rd5, %r21, 4;
	add.s64 	%rd6, %rd3, %rd5;
	ld.global.u32 	%r22, [%rd6];
	ld.global.u32 	%r23, [%rd6+4];
	add.s32 	%r24, %r23, %r22;
	ld.global.u32 	%r25, [%rd6+8];
	add.s32 	%r26, %r24, %r25;
	mul.lo.s32 	%r27, %r9, %r3;
	add.s32 	%r28, %r21, %r9;
	mul.wide.s32 	%rd7, %r9, 4;
	add.s64 	%rd8, %rd6, %rd7;
	ld.global.u32 	%r29, [%rd8];
	add.s32 	%r30, %r26, %r29;
	cvt.s64.s32 	%rd9, %r27;
	cvt.s64.s32 	%rd10, %r6;
	add.s64 	%rd11, %rd9, %rd10;
	shl.b64 	%rd12, %rd11, 2;
	add.s64 	%rd13, %rd3, %rd12;
	ld.global.u32 	%r31, [%rd13+4];
	add.s32 	%r32, %r30, %r31;
	add.s64 	%rd14, %rd8, %rd7;
	ld.global.u32 	%r33, [%rd14];
	add.s32 	%r34, %r32, %r33;
	ld.global.u32 	%r35, [%rd14+4];
	add.s32 	%r36, %r34, %r35;
	ld.global.u32 	%r37, [%rd14+8];
	add.s32 	%r38, %r36, %r37;
	setp.eq.s32 	%p4, %r38, 2;
	add.s32 	%r39, %r28, 1;
	ld.global.u32 	%r40, [%rd8+4];
	selp.b32 	%r41, %r40, 0, %p4;
	setp.eq.s32 	%p5, %r38, 3;
	selp.u32 	%r42, 1, 0, %p5;
	add.s32 	%r43, %r41, %r42;
	mul.wide.s32 	%rd15, %r39, 4;
	add.s64 	%rd16, %rd4, %rd15;
	st.global.u32 	[%rd16], %r43;
$L__BB0_2:
	ret;

}


// ===== COMPILED SASS (sm_100) =====

	.target	sm_100

	.elftype	@"ET_EXEC"


//--------------------- .note.nv.tkinfo           --------------------------
	.section	.note.nv.tkinfo,"",@"SHT_NOTE"
	.sectionflags	@"SHF_NOTE_NV_TKINFO"
	.tkinfo
        /*0018*/ 	.word	0x00000002
        /*0030*/ 	.string	""
        /*0030*/ 	.string	"ptxas"
        /*0030*/ 	.string	"Cuda compilation tools, release 13.0, V13.0.88"
        /*0030*/ 	.string	"Build cuda_13.0.r13.0/compiler.36424714_0"
        /*0030*/ 	.string	"-arch sm_100 -m 64 "



//--------------------- .note.nv.cuinfo           --------------------------
	.section	.note.nv.cuinfo,"",@"SHT_NOTE"
	.sectionflags	@"SHF_NOTE_NV_CUINFO"
        /*0018*/ 	.short	0x0002
        /*001a*/ 	.short	0x0064
        /*001c*/ 	.short	0x0082
	.zero		2


//--------------------- .nv.info                  --------------------------
	.section	.nv.info,"",@"SHT_CUDA_INFO"
	.align	4


	//----- nvinfo : EIATTR_REGCOUNT
	.align		4
        /*0000*/ 	.byte	0x04, 0x2f
        /*0002*/ 	.short	(.L_1 - .L_0)
	.align		4
.L_0:
        /*0004*/ 	.word	index@(_Z6updateiiPiS_)
        /*0008*/ 	.word	0x00000016


	//----- nvinfo : EIATTR_FRAME_SIZE
	.align		4
.L_1:
        /*000c*/ 	.byte	0x04, 0x11
        /*000e*/ 	.short	(.L_3 - .L_2)
	.align		4
.L_2:
        /*0010*/ 	.word	index@(_Z6updateiiPiS_)
        /*0014*/ 	.word	0x00000000


	//----- nvinfo : EIATTR_MIN_STACK_SIZE
	.align		4
.L_3:
        /*0018*/ 	.byte	0x04, 0x12
        /*001a*/ 	.short	(.L_5 - .L_4)
	.align		4
.L_4:
        /*001c*/ 	.word	index@(_Z6updateiiPiS_)
        /*0020*/ 	.word	0x00000000
.L_5:


//--------------------- .nv.compat                --------------------------
	.section	.nv.compat,"",@"SHT_CUDA_COMPAT_INFO"
	.align	4
        /*0000*/ 	.byte	0x02, 0x09, 0x00, 0x00, 0x02, 0x02, 0x01, 0x00, 0x02, 0x05, 0x05, 0x00, 0x03, 0x07, 0x01, 0x01
        /*0010*/ 	.byte	0x02, 0x03, 0x00, 0x00, 0x02, 0x06, 0x01, 0x00, 0x04, 0x0b, 0x08, 0x00, 0x09, 0x00, 0x00, 0x00
        /*0020*/ 	.byte	0x00, 0x00, 0x00, 0x00


//--------------------- .nv.info._Z6updateiiPiS_  --------------------------
	.section	.nv.info._Z6updateiiPiS_,"",@"SHT_CUDA_INFO"
	.sectionflags	@""
	.align	4


	//----- nvinfo : EIATTR_CUDA_API_VERSION
	.align		4
        /*0000*/ 	.byte	0x04, 0x37
        /*0002*/ 	.short	(.L_7 - .L_6)
.L_6:
        /*0004*/ 	.word	0x00000082


	//----- nvinfo : EIATTR_KPARAM_INFO
	.align		4
.L_7:
        /*0008*/ 	.byte	0x04, 0x17
        /*000a*/ 	.short	(.L_9 - .L_8)
.L_8:
        /*000c*/ 	.word	0x00000000
        /*0010*/ 	.short	0x0003
        /*0012*/ 	.short	0x0010
        /*0014*/ 	.byte	0x00, 0xf5, 0x21, 0x00


	//----- nvinfo : EIATTR_KPARAM_INFO
	.align		4
.L_9:
        /*0018*/ 	.byte	0x04, 0x17
        /*001a*/ 	.short	(.L_11 - .L_10)
.L_10:
        /*001c*/ 	.word	0x00000000
        /*0020*/ 	.short	0x0002
        /*0022*/ 	.short	0x0008
        /*0024*/ 	.byte	0x00, 0xf5, 0x21, 0x00


	//----- nvinfo : EIATTR_KPARAM_INFO
	.align		4
.L_11:
        /*0028*/ 	.byte	0x04, 0x17
        /*002a*/ 	.short	(.L_13 - .L_12)
.L_12:
        /*002c*/ 	.word	0x00000000
        /*0030*/ 	.short	0x0001
        /*0032*/ 	.short	0x0004
        /*0034*/ 	.byte	0x00, 0xf0, 0x11, 0x00


	//----- nvinfo : EIATTR_KPARAM_INFO
	.align		4
.L_13:
        /*0038*/ 	.byte	0x04, 0x17
        /*003a*/ 	.short	(.L_15 - .L_14)
.L_14:
        /*003c*/ 	.word	0x00000000
        /*0040*/ 	.short	0x0000
        /*0042*/ 	.short	0x0000
        /*0044*/ 	.byte	0x00, 0xf0, 0x11, 0x00


	//----- nvinfo : EIATTR_SPARSE_MMA_MASK
	.align		4
.L_15:
        /*0048*/ 	.byte	0x03, 0x50
        /*004a*/ 	.short	0x0000


	//----- nvinfo : EIATTR_MAXREG_COUNT
	.align		4
        /*004c*/ 	.byte	0x03, 0x1b
        /*004e*/ 	.short	0x00ff


	//----- nvinfo : EIATTR_MERCURY_ISA_VERSION
	.align		4
        /*0050*/ 	.byte	0x03, 0x5f
        /*0052*/ 	.short	0x0101


	//----- nvinfo : EIATTR_VRC_CTA_INIT_COUNT
	.align		4
        /*0054*/ 	.byte	0x02, 0x4a
	.zero		1
	.zero		1


	//----- nvinfo : EIATTR_EXIT_INSTR_OFFSETS
	.align		4
        /*0058*/ 	.byte	0x04, 0x1c
        /*005a*/ 	.short	(.L_17 - .L_16)


	//   ....[0]....
.L_16:
        /*005c*/ 	.word	0x00000100


	//   ....[1]....
        /*0060*/ 	.word	0x00000340


	//----- nvinfo : EIATTR_CBANK_PARAM_SIZE
	.align		4
.L_17:
        /*0064*/ 	.byte	0x03, 0x19
        /*0066*/ 	.short	0x0018


	//----- nvinfo : EIATTR_PARAM_CBANK
	.align		4
        /*0068*/ 	.byte	0x04, 0x0a
        /*006a*/ 	.short	(.L_19 - .L_18)
	.align		4
.L_18:
        /*006c*/ 	.word	index@(.nv.constant0._Z6updateiiPiS_)
        /*0070*/ 	.short	0x0380
        /*0072*/ 	.short	0x0018


	//----- nvinfo : EIATTR_SW_WAR
	.align		4
.L_19:
        /*0074*/ 	.byte	0x04, 0x36
        /*0076*/ 	.short	(.L_21 - .L_20)
.L_20:
        /*0078*/ 	.word	0x00000008
.L_21:


//--------------------- .nv.callgraph             --------------------------
	.section	.nv.callgraph,"",@"SHT_CUDA_CALLGRAPH"
	.align	4
	.sectionentsize	8
	.align		4
        /*0000*/ 	.word	0x00000000
	.align		4
        /*0004*/ 	.word	0xffffffff
	.align		4
        /*0008*/ 	.word	0x00000000
	.align		4
        /*000c*/ 	.word	0xfffffffe
	.align		4
        /*0010*/ 	.word	0x00000000
	.align		4
        /*0014*/ 	.word	0xfffffffd
	.align		4
        /*0018*/ 	.word	0x00000000
	.align		4
        /*001c*/ 	.word	0xfffffffc


//--------------------- .text._Z6updateiiPiS_     --------------------------
	.section	.text._Z6updateiiPiS_,"ax",@progbits
	.align	128
        .global         _Z6updateiiPiS_
        .type           _Z6updateiiPiS_,@function
        .size           _Z6updateiiPiS_,(.L_x_1 - _Z6updateiiPiS_)
        .other          _Z6updateiiPiS_,@"STO_CUDA_ENTRY STV_DEFAULT"
_Z6updateiiPiS_:
.text._Z6updateiiPiS_:
[----:B------:R-:W-:Y:S01]  /*0000*/  LDC R1, c[0x0][0x37c] ;  /* 0x0000df00ff017b82 */ /* 0x000fe20000000800 */
[----:B------:R-:W0:Y:S07]  /*0010*/  S2R R4, SR_TID.X ;  /* 0x0000000000047919 */ /* 0x000e2e0000002100 */
[----:B------:R-:W1:Y:S01]  /*0020*/  LDC R5, c[0x0][0x364] ;  /* 0x0000d900ff057b82 */ /* 0x000e620000000800 */
[----:B------:R-:W1:Y:S07]  /*0030*/  S2R R0, SR_TID.Y ;  /* 0x0000000000007919 */ /* 0x000e6e0000002200 */
[----:B------:R-:W0:Y:S08]  /*0040*/  S2UR UR5, SR_CTAID.X ;  /* 0x00000000000579c3 */ /* 0x000e300000002500 */
[----:B------:R-:W0:Y:S08]  /*0050*/  LDC R7, c[0x0][0x360] ;  /* 0x0000d800ff077b82 */ /* 0x000e300000000800 */
[----:B------:R-:W1:Y:S08]  /*0060*/  S2UR UR4, SR_CTAID.Y ;  /* 0x00000000000479c3 */ /* 0x000e700000002600 */
[----:B------:R-:W2:Y:S01]  /*0070*/  LDC.64 R2, c[0x0][0x380] ;  /* 0x0000e000ff027b82 */ /* 0x000ea20000000a00 */
[----:B0-----:R-:W-:-:S02]  /*0080*/  IMAD R4, R7, UR5, R4 ;  /* 0x0000000507047c24 */ /* 0x001fc4000f8e0204 */
[----:B-1----:R-:W-:Y:S02]  /*0090*/  IMAD R0, R5, UR4, R0 ;  /* 0x0000000405007c24 */ /* 0x002fe4000f8e0200 */
[----:B------:R-:W-:Y:S02]  /*00a0*/  VIADD R5, R4, 0x1 ;  /* 0x0000000104057836 */ /* 0x000fe40000000000 */
[----:B--2---:R-:W-:Y:S02]  /*00b0*/  VIADD R6, R3, 0xffffffff ;  /* 0xffffffff03067836 */ /* 0x004fe40000000000 */
[----:B------:R-:W-:Y:S01]  /*00c0*/  VIADD R7, R2, 0xffffffff ;  /* 0xffffffff02077836 */ /* 0x000fe20000000000 */
[----:B------:R-:W-:Y:S02]  /*00d0*/  IADD3 R2, PT, PT, R0, 0x1, RZ ;  /* 0x0000000100027810 */ /* 0x000fe40007ffe0ff */
[----:B------:R-:W-:-:S04]  /*00e0*/  ISETP.GE.AND P0, PT, R5, R6, PT ;  /* 0x000000060500720c */ /* 0x000fc80003f06270 */
[----:B------:R-:W-:-:S13]  /*00f0*/  ISETP.GE.OR P0, PT, R2, R7, P0 ;  /* 0x000000070200720c */ /* 0x000fda0000706670 */
[----:B------:R-:W-:Y:S05]  /*0100*/  @P0 EXIT ;  /* 0x000000000000094d */ /* 0x000fea0003800000 */
[----:B------:R-:W0:Y:S01]  /*0110*/  LDC.64 R8, c[0x0][0x388] ;  /* 0x0000e200ff087b82 */ /* 0x000e220000000a00 */
[----:B------:R-:W1:Y:S01]  /*0120*/  LDCU.64 UR6, c[0x0][0x388] ;  /* 0x00007100ff0677ac */ /* 0x000e620008000a00 */
[-C--:B------:R-:W-:Y:S01]  /*0130*/  IMAD R2, R2, R3.reuse, RZ ;  /* 0x0000000302027224 */ /* 0x080fe200078e02ff */
[----:B------:R-:W-:Y:S01]  /*0140*/  SHF.R.S32.HI R7, RZ, 0x1f, R5 ;  /* 0x0000001fff077819 */ /* 0x000fe20000011405 */
[----:B------:R-:W-:Y:S01]  /*0150*/  IMAD R0, R0, R3, R4 ;  /* 0x0000000300007224 */ /* 0x000fe200078e0204 */
[----:B------:R-:W2:Y:S02]  /*0160*/  LDCU.64 UR4, c[0x0][0x358] ;  /* 0x00006b00ff0477ac */ /* 0x000ea40008000a00 */
[----:B------:R-:W-:-:S04]  /*0170*/  IADD3 R5, P0, PT, R5, R2, RZ ;  /* 0x0000000205057210 */ /* 0x000fc80007f1e0ff */
[----:B------:R-:W-:Y:S02]  /*0180*/  LEA.HI.X.SX32 R4, R2, R7, 0x1, P0 ;  /* 0x0000000702047211 */ /* 0x000fe400000f0eff */
[----:B-1----:R-:W-:Y:S01]  /*0190*/  LEA R12, P0, R5, UR6, 0x2 ;  /* 0x00000006050c7c11 */ /* 0x002fe2000f8010ff */
[----:B0-----:R-:W-:-:S03]  /*01a0*/  IMAD.WIDE R8, R0, 0x4, R8 ;  /* 0x0000000400087825 */ /* 0x001fc600078e0208 */
[----:B------:R-:W-:Y:S02]  /*01b0*/  LEA.HI.X R13, R5, UR7, R4, 0x2, P0 ;  /* 0x00000007050d7c11 */ /* 0x000fe400080f1404 */
[----:B--2---:R-:W2:Y:S01]  /*01c0*/  LDG.E R2, desc[UR4][R8.64] ;  /* 0x0000000408027981 */ /* 0x004ea2000c1e1900 */
[----:B------:R-:W-:-:S03]  /*01d0*/  IMAD.WIDE R6, R3, 0x4, R8 ;  /* 0x0000000403067825 */ /* 0x000fc600078e0208 */
[----:B------:R-:W2:Y:S04]  /*01e0*/  LDG.E R5, desc[UR4][R8.64+0x4] ;  /* 0x0000040408057981 */ /* 0x000ea8000c1e1900 */
[----:B------:R-:W2:Y:S01]  /*01f0*/  LDG.E R4, desc[UR4][R8.64+0x8] ;  /* 0x0000080408047981 */ /* 0x000ea2000c1e1900 */
[----:B------:R-:W-:-:S03]  /*0200*/  IMAD.WIDE R10, R3, 0x4, R6 ;  /* 0x00000004030a7825 */ /* 0x000fc600078e0206 */
[----:B------:R-:W3:Y:S04]  /*0210*/  LDG.E R12, desc[UR4][R12.64+0x4] ;  /* 0x000004040c0c7981 */ /* 0x000ee8000c1e1900 */
[----:B------:R-:W3:Y:S04]  /*0220*/  LDG.E R15, desc[UR4][R6.64] ;  /* 0x00000004060f7981 */ /* 0x000ee8000c1e1900 */
[----:B------:R-:W4:Y:S04]  /*0230*/  LDG.E R17, desc[UR4][R10.64] ;  /* 0x000000040a117981 */ /* 0x000f28000c1e1900 */
[----:B------:R-:W4:Y:S04]  /*0240*/  LDG.E R14, desc[UR4][R10.64+0x4] ;  /* 0x000004040a0e7981 */ /* 0x000f28000c1e1900 */
[----:B------:R-:W5:Y:S04]  /*0250*/  LDG.E R19, desc[UR4][R10.64+0x8] ;  /* 0x000008040a137981 */ /* 0x000f68000c1e1900 */
[----:B------:R-:W5:Y:S01]  /*0260*/  LDG.E R16, desc[UR4][R6.64+0x4] ;  /* 0x0000040406107981 */ /* 0x000f62000c1e1900 */
[----:B------:R-:W-:Y:S01]  /*0270*/  IMAD.X R3, R0, 0x1, R3, PT ;  /* 0x0000000100037824 */ /* 0x000fe200038e0603 */
[----:B--2---:R-:W-:-:S02]  /*0280*/  IADD3 R2, PT, PT, R4, R5, R2 ;  /* 0x0000000504027210 */ /* 0x004fc40007ffe002 */
[----:B------:R-:W0:Y:S02]  /*0290*/  LDC.64 R4, c[0x0][0x390] ;  /* 0x0000e400ff047b82 */ /* 0x000e240000000a00 */
[----:B---3--:R-:W-:-:S04]  /*02a0*/  IADD3 R2, PT, PT, R12, R2, R15 ;  /* 0x000000020c027210 */ /* 0x008fc80007ffe00f */
[----:B----4-:R-:W-:-:S05]  /*02b0*/  IADD3 R2, PT, PT, R14, R2, R17 ;  /* 0x000000020e027210 */ /* 0x010fca0007ffe011 */
[----:B-----5:R-:W-:-:S05]  /*02c0*/  IMAD.IADD R2, R2, 0x1, R19 ;  /* 0x0000000102027824 */ /* 0x020fca00078e0213 */
[C---:B------:R-:W-:Y:S02]  /*02d0*/  ISETP.NE.AND P0, PT, R2.reuse, 0x2, PT ;  /* 0x000000020200780c */ /* 0x040fe40003f05270 */
[----:B------:R-:W-:Y:S02]  /*02e0*/  ISETP.NE.AND P1, PT, R2, 0x3, PT ;  /* 0x000000030200780c */ /* 0x000fe40003f25270 */
[----:B------:R-:W-:Y:S02]  /*02f0*/  SEL R16, R16, RZ, !P0 ;  /* 0x000000ff10107207 */ /* 0x000fe40004000000 */
[----:B------:R-:W-:Y:S01]  /*0300*/  SEL R9, RZ, 0x1, P1 ;  /* 0x00000001ff097807 */ /* 0x000fe20000800000 */
[----:B0-----:R-:W-:-:S03]  /*0310*/  IMAD.WIDE R4, R3, 0x4, R4 ;  /* 0x0000000403047825 */ /* 0x001fc600078e0204 */
[----:B------:R-:W-:-:S05]  /*0320*/  IADD3 R9, PT, PT, R16, R9, RZ ;  /* 0x0000000910097210 */ /* 0x000fca0007ffe0ff */
[----:B------:R-:W-:Y:S01]  /*0330*/  STG.E desc[UR4][R4.64], R9 ;  /* 0x0000000904007986 */ /* 0x000fe2000c101904 */
[----:B------:R-:W-:Y:S05]  /*0340*/  EXIT ;  /* 0x000000000000794d */ /* 0x000fea0003800000 */
.L_x_0:
[----:B------:R-:W-:-:S00]  /*0350*/  BRA `(.L_x_0) ;  /* 0xfffffffc00fc7947 */ /* 0x000fc0000383ffff */
[----:B------:R-:W-:-:S00]  /*0360*/  NOP ;  /* 0x0000000000007918 */ /* 0x000fc00000000000 */
        /* <DEDUP_REMOVED lines=9> */
.L_x_1:


//--------------------- .nv.shared.reserved.0     --------------------------
	.section	.nv.shared.reserved.0,"aw",@nobits
	.weak		__nv_reservedSMEM_offset_0_alias
	.size		__nv_reservedSMEM_offset_0_alias, 0, 64
	.other		__nv_reservedSMEM_offset_0_alias,@"STO_CUDA_RESERVED_SHARED STV_DEFAULT"
__nv_reservedSMEM_offset_0_alias:
	.zero		0
	.zero		64


//--------------------- .nv.constant0._Z6updateiiPiS_ --------------------------
	.section	.nv.constant0._Z6updateiiPiS_,"a",@progbits
	.sectionflags	@""
	.align	4
.nv.constant0._Z6updateiiPiS_:
	.zero		920


//--------------------- SYMBOLS --------------------------

	.type		.nv.reservedSmem.offset0,@object
	.size		.nv.reservedSmem.offset0,0x4
